//
// Generated by NVIDIA NVVM Compiler
//
// Compiler Build ID: CL-36424714
// Cuda compilation tools, release 13.0, V13.0.88
// Based on NVVM 20.0.0
//

.version 9.0
.target sm_100
.address_size 64

	// .globl	_Z12swish_kernelPKfPfi

.visible .entry _Z12swish_kernelPKfPfi(
	.param .u64 .ptr .align 1 _Z12swish_kernelPKfPfi_param_0,
	.param .u64 .ptr .align 1 _Z12swish_kernelPKfPfi_param_1,
	.param .u32 _Z12swish_kernelPKfPfi_param_2
)
{
	.reg .pred 	%p<2>;
	.reg .b32 	%r<6>;
	.reg .b32 	%f<6>;
	.reg .b64 	%rd<8>;

	ld.param.u64 	%rd1, [_Z12swish_kernelPKfPfi_param_0];
	ld.param.u64 	%rd2, [_Z12swish_kernelPKfPfi_param_1];
	ld.param.u32 	%r2, [_Z12swish_kernelPKfPfi_param_2];
	mov.u32 	%r3, %ctaid.x;
	mov.u32 	%r4, %ntid.x;
	mov.u32 	%r5, %tid.x;
	mad.lo.s32 	%r1, %r3, %r4, %r5;
	setp.ge.s32 	%p1, %r1, %r2;
	@%p1 bra 	$L__BB0_2;
	cvta.to.global.u64 	%rd3, %rd1;
	cvta.to.global.u64 	%rd4, %rd2;
	mul.wide.s32 	%rd5, %r1, 4;
	add.s64 	%rd6, %rd3, %rd5;
	ld.global.f32 	%f1, [%rd6];
	mul.f32 	%f2, %f1, 0fBFB8AA3B;
	ex2.approx.f32 	%f3, %f2;
	add.f32 	%f4, %f3, 0f3F800000;
	div.rn.f32 	%f5, %f1, %f4;
	add.s64 	%rd7, %rd4, %rd5;
	st.global.f32 	[%rd7], %f5;
$L__BB0_2:
	ret;

}


// ===== COMPILED SASS (sm_100) =====

	.target	sm_100

	.elftype	@"ET_EXEC"


//--------------------- .note.nv.tkinfo           --------------------------
	.section	.note.nv.tkinfo,"",@"SHT_NOTE"
	.sectionflags	@"SHF_NOTE_NV_TKINFO"
	.tkinfo
        /*0018*/ 	.word	0x00000002
        /*0030*/ 	.string	""
        /*0030*/ 	.string	"ptxas"
        /*0030*/ 	.string	"Cuda compilation tools, release 13.0, V13.0.88"
        /*0030*/ 	.string	"Build cuda_13.0.r13.0/compiler.36424714_0"
        /*0030*/ 	.string	"-arch sm_100 -m 64 "



//--------------------- .note.nv.cuinfo           --------------------------
	.section	.note.nv.cuinfo,"",@"SHT_NOTE"
	.sectionflags	@"SHF_NOTE_NV_CUINFO"
        /*0018*/ 	.short	0x0002
        /*001a*/ 	.short	0x0064
        /*001c*/ 	.short	0x0082
	.zero		2


//--------------------- .nv.info                  --------------------------
	.section	.nv.info,"",@"SHT_CUDA_INFO"
	.align	4


	//----- nvinfo : EIATTR_REGCOUNT
	.align		4
        /*0000*/ 	.byte	0x04, 0x2f
        /*0002*/ 	.short	(.L_1 - .L_0)
	.align		4
.L_0:
        /*0004*/ 	.word	index@(_Z12swish_kernelPKfPfi)
        /*0008*/ 	.word	0x00000010


	//----- nvinfo : EIATTR_FRAME_SIZE
	.align		4
.L_1:
        /*000c*/ 	.byte	0x04, 0x11
        /*000e*/ 	.short	(.L_3 - .L_2)
	.align		4
.L_2:
        /*0010*/ 	.word	index@($__internal_0_$__cuda_sm3x_div_rn_noftz_f32_slowpath)
        /*0014*/ 	.word	0x00000000


	//----- nvinfo : EIATTR_FRAME_SIZE
	.align		4
.L_3:
        /*0018*/ 	.byte	0x04, 0x11
        /*001a*/ 	.short	(.L_5 - .L_4)
	.align		4
.L_4:
        /*001c*/ 	.word	index@(_Z12swish_kernelPKfPfi)
        /*0020*/ 	.word	0x00000000


	//----- nvinfo : EIATTR_MIN_STACK_SIZE
	.align		4
.L_5:
        /*0024*/ 	.byte	0x04, 0x12
        /*0026*/ 	.short	(.L_7 - .L_6)
	.align		4
.L_6:
        /*0028*/ 	.word	index@(_Z12swish_kernelPKfPfi)
        /*002c*/ 	.word	0x00000000
.L_7:


//--------------------- .nv.compat                --------------------------
	.section	.nv.compat,"",@"SHT_CUDA_COMPAT_INFO"
	.align	4
        /*0000*/ 	.byte	0x02, 0x09, 0x00, 0x00, 0x02, 0x02, 0x01, 0x00, 0x02, 0x05, 0x05, 0x00, 0x03, 0x07, 0x01, 0x01
        /*0010*/ 	.byte	0x02, 0x03, 0x00, 0x00, 0x02, 0x06, 0x01, 0x00, 0x04, 0x0b, 0x08, 0x00, 0x01, 0x00, 0x00, 0x00
        /*0020*/ 	.byte	0x00, 0x00, 0x00, 0x00


//--------------------- .nv.info._Z12swish_kernelPKfPfi --------------------------
	.section	.nv.info._Z12swish_kernelPKfPfi,"",@"SHT_CUDA_INFO"
	.sectionflags	@""
	.align	4


	//----- nvinfo : EIATTR_CUDA_API_VERSION
	.align		4
        /*0000*/ 	.byte	0x04, 0x37
        /*0002*/ 	.short	(.L_9 - .L_8)
.L_8:
        /*0004*/ 	.word	0x00000082


	//----- nvinfo : EIATTR_KPARAM_INFO
	.align		4
.L_9:
        /*0008*/ 	.byte	0x04, 0x17
        /*000a*/ 	.short	(.L_11 - .L_10)
.L_10:
        /*000c*/ 	.word	0x00000000
        /*0010*/ 	.short	0x0002
        /*0012*/ 	.short	0x0010
        /*0014*/ 	.byte	0x00, 0xf0, 0x11, 0x00


	//----- nvinfo : EIATTR_KPARAM_INFO
	.align		4
.L_11:
        /*0018*/ 	.byte	0x04, 0x17
        /*001a*/ 	.short	(.L_13 - .L_12)
.L_12:
        /*001c*/ 	.word	0x00000000
        /*0020*/ 	.short	0x0001
        /*0022*/ 	.short	0x0008
        /*0024*/ 	.byte	0x00, 0xf5, 0x21, 0x00


	//----- nvinfo : EIATTR_KPARAM_INFO
	.align		4
.L_13:
        /*0028*/ 	.byte	0x04, 0x17
        /*002a*/ 	.short	(.L_15 - .L_14)
.L_14:
        /*002c*/ 	.word	0x00000000
        /*0030*/ 	.short	0x0000
        /*0032*/ 	.short	0x0000
        /*0034*/ 	.byte	0x00, 0xf5, 0x21, 0x00


	//----- nvinfo : EIATTR_SPARSE_MMA_MASK
	.align		4
.L_15:
        /*0038*/ 	.byte	0x03, 0x50
        /*003a*/ 	.short	0x0000


	//----- nvinfo : EIATTR_MAXREG_COUNT
	.align		4
        /*003c*/ 	.byte	0x03, 0x1b
        /*003e*/ 	.short	0x00ff


	//----- nvinfo : EIATTR_MERCURY_ISA_VERSION
	.align		4
        /*0040*/ 	.byte	0x03, 0x5f
        /*0042*/ 	.short	0x0101


	//----- nvinfo : EIATTR_VRC_CTA_INIT_COUNT
	.align		4
        /*0044*/ 	.byte	0x02, 0x4a
	.zero		1
	.zero		1


	//----- nvinfo : EIATTR_EXIT_INSTR_OFFSETS
	.align		4
        /*0048*/ 	.byte	0x04, 0x1c
        /*004a*/ 	.short	(.L_17 - .L_16)


	//   ....[0]....
.L_16:
        /*004c*/ 	.word	0x00000070


	//   ....[1]....
        /*0050*/ 	.word	0x00000220


	//----- nvinfo : EIATTR_CRS_STACK_SIZE
	.align		4
.L_17:
        /*0054*/ 	.byte	0x04, 0x1e
        /*0056*/ 	.short	(.L_19 - .L_18)
.L_18:
        /*0058*/ 	.word	0x00000000


	//----- nvinfo : EIATTR_CBANK_PARAM_SIZE
	.align		4
.L_19:
        /*005c*/ 	.byte	0x03, 0x19
        /*005e*/ 	.short	0x0014


	//----- nvinfo : EIATTR_PARAM_CBANK
	.align		4
        /*0060*/ 	.byte	0x04, 0x0a
        /*0062*/ 	.short	(.L_21 - .L_20)
	.align		4
.L_20:
        /*0064*/ 	.word	index@(.nv.constant0._Z12swish_kernelPKfPfi)
        /*0068*/ 	.short	0x0380
        /*006a*/ 	.short	0x0014


	//----- nvinfo : EIATTR_SW_WAR
	.align		4
.L_21:
        /*006c*/ 	.byte	0x04, 0x36
        /*006e*/ 	.short	(.L_23 - .L_22)
.L_22:
        /*0070*/ 	.word	0x00000008
.L_23:


//--------------------- .nv.callgraph             --------------------------
	.section	.nv.callgraph,"",@"SHT_CUDA_CALLGRAPH"
	.align	4
	.sectionentsize	8
	.align		4
        /*0000*/ 	.word	0x00000000
	.align		4
        /*0004*/ 	.word	0xffffffff
	.align		4
        /*0008*/ 	.word	0x00000000
	.align		4
        /*000c*/ 	.word	0xfffffffe
	.align		4
        /*0010*/ 	.word	0x00000000
	.align		4
        /*0014*/ 	.word	0xfffffffd
	.align		4
        /*0018*/ 	.word	0x00000000
	.align		4
        /*001c*/ 	.word	0xfffffffc


//--------------------- .text._Z12swish_kernelPKfPfi --------------------------
	.section	.text._Z12swish_kernelPKfPfi,"ax",@progbits
	.align	128
        .global         _Z12swish_kernelPKfPfi
        .type           _Z12swish_kernelPKfPfi,@function
        .size           _Z12swish_kernelPKfPfi,(.L_x_14 - _Z12swish_kernelPKfPfi)
        .other          _Z12swish_kernelPKfPfi,@"STO_CUDA_ENTRY STV_DEFAULT"
_Z12swish_kernelPKfPfi:
.text._Z12swish_kernelPKfPfi:
[----:B------:R-:W-:Y:S01]  /*0000*/  LDC R1, c[0x0][0x37c] ;  /* 0x0000df00ff017b82 */ /* 0x000fe20000000800 */
[----:B------:R-:W0:Y:S07]  /*0010*/  S2R R3, SR_TID.X ;  /* 0x0000000000037919 */ /* 0x000e2e0000002100 */
[----:B------:R-:W0:Y:S01]  /*0020*/  S2UR UR4, SR_CTAID.X ;  /* 0x00000000000479c3 */ /* 0x000e220000002500 */
[----:B------:R-:W1:Y:S07]  /*0030*/  LDCU UR5, c[0x0][0x390] ;  /* 0x00007200ff0577ac */ /* 0x000e6e0008000800 */
[----:B------:R-:W0:Y:S02]  /*0040*/  LDC R2, c[0x0][0x360] ;  /* 0x0000d800ff027b82 */ /* 0x000e240000000800 */
[----:B0-----:R-:W-:-:S05]  /*0050*/  IMAD R2, R2, UR4, R3 ;  /* 0x0000000402027c24 */ /* 0x001fca000f8e0203 */
[----:B-1----:R-:W-:-:S13]  /*0060*/  ISETP.GE.AND P0, PT, R2, UR5, PT ;  /* 0x0000000502007c0c */ /* 0x002fda000bf06270 */
[----:B------:R-:W-:Y:S05]  /*0070*/  @P0 EXIT ;  /* 0x000000000000094d */ /* 0x000fea0003800000 */
[----:B------:R-:W0:Y:S01]  /*0080*/  LDC.64 R4, c[0x0][0x380] ;  /* 0x0000e000ff047b82 */ /* 0x000e220000000a00 */
[----:B------:R-:W1:Y:S01]  /*0090*/  LDCU.64 UR4, c[0x0][0x358] ;  /* 0x00006b00ff0477ac */ /* 0x000e620008000a00 */
[----:B0-----:R-:W-:-:S05]  /*00a0*/  IMAD.WIDE R4, R2, 0x4, R4 ;  /* 0x0000000402047825 */ /* 0x001fca00078e0204 */
[----:B-1----:R-:W2:Y:S01]  /*00b0*/  LDG.E R0, desc[UR4][R4.64] ;  /* 0x0000000404007981 */ /* 0x002ea2000c1e1900 */
[----:B------:R-:W-:Y:S01]  /*00c0*/  BSSY.RECONVERGENT B0, `(.L_x_0) ;  /* 0x0000012000007945 */ /* 0x000fe20003800200 */
[----:B--2---:R-:W-:-:S05]  /*00d0*/  FMUL R3, R0, -1.4426950216293334961 ;  /* 0xbfb8aa3b00037820 */ /* 0x004fca0000400000 */
[----:B------:R-:W-:-:S13]  /*00e0*/  FSETP.GEU.AND P0, PT, R3, -126, PT ;  /* 0xc2fc00000300780b */ /* 0x000fda0003f0e000 */
[----:B------:R-:W-:-:S04]  /*00f0*/  @!P0 FMUL R3, R3, 0.5 ;  /* 0x3f00000003038820 */ /* 0x000fc80000400000 */
[----:B------:R-:W0:Y:S02]  /*0100*/  MUFU.EX2 R6, R3 ;  /* 0x0000000300067308 */ /* 0x000e240000000800 */
[----:B0-----:R-:W-:-:S04]  /*0110*/  @!P0 FMUL R6, R6, R6 ;  /* 0x0000000606068220 */ /* 0x001fc80000400000 */
[----:B------:R-:W-:-:S04]  /*0120*/  FADD R3, R6, 1 ;  /* 0x3f80000006037421 */ /* 0x000fc80000000000 */
[----:B------:R-:W0:Y:S08]  /*0130*/  MUFU.RCP R6, R3 ;  /* 0x0000000300067308 */ /* 0x000e300000001000 */
[----:B------:R-:W1:Y:S01]  /*0140*/  FCHK P0, R0, R3 ;  /* 0x0000000300007302 */ /* 0x000e620000000000 */
[----:B0-----:R-:W-:-:S04]  /*0150*/  FFMA R7, -R3, R6, 1 ;  /* 0x3f80000003077423 */ /* 0x001fc80000000106 */
[----:B------:R-:W-:-:S04]  /*0160*/  FFMA R7, R6, R7, R6 ;  /* 0x0000000706077223 */ /* 0x000fc80000000006 */
[----:B------:R-:W-:-:S04]  /*0170*/  FFMA R4, R0, R7, RZ ;  /* 0x0000000700047223 */ /* 0x000fc800000000ff */
[----:B------:R-:W-:-:S04]  /*0180*/  FFMA R5, -R3, R4, R0 ;  /* 0x0000000403057223 */ /* 0x000fc80000000100 */
[----:B------:R-:W-:Y:S01]  /*0190*/  FFMA R7, R7, R5, R4 ;  /* 0x0000000507077223 */ /* 0x000fe20000000004 */
[----:B-1----:R-:W-:Y:S06]  /*01a0*/  @!P0 BRA `(.L_x_1) ;  /* 0x00000000000c8947 */ /* 0x002fec0003800000 */
[----:B------:R-:W-:-:S07]  /*01b0*/  MOV R4, 0x1d0 ;  /* 0x000001d000047802 */ /* 0x000fce0000000f00 */
[----:B------:R-:W-:Y:S05]  /*01c0*/  CALL.REL.NOINC `($__internal_0_$__cuda_sm3x_div_rn_noftz_f32_slowpath) ;  /* 0x0000000000187944 */ /* 0x000fea0003c00000 */
[----:B------:R-:W-:-:S07]  /*01d0*/  IMAD.MOV.U32 R7, RZ, RZ, R0 ;  /* 0x000000ffff077224 */ /* 0x000fce00078e0000 */
.L_x_1:
[----:B------:R-:W-:Y:S05]  /*01e0*/  BSYNC.RECONVERGENT B0 ;  /* 0x0000000000007941 */ /* 0x000fea0003800200 */
.L_x_0:
[----:B------:R-:W0:Y:S02]  /*01f0*/  LDC.64 R4, c[0x0][0x388] ;  /* 0x0000e200ff047b82 */ /* 0x000e240000000a00 */
[----:B0-----:R-:W-:-:S05]  /*0200*/  IMAD.WIDE R2, R2, 0x4, R4 ;  /* 0x0000000402027825 */ /* 0x001fca00078e0204 */
[----:B------:R-:W-:Y:S01]  /*0210*/  STG.E desc[UR4][R2.64], R7 ;  /* 0x0000000702007986 */ /* 0x000fe2000c101904 */
[----:B------:R-:W-:Y:S05]  /*0220*/  EXIT ;  /* 0x000000000000794d */ /* 0x000fea0003800000 */
        .weak           $__internal_0_$__cuda_sm3x_div_rn_noftz_f32_slowpath
        .type           $__internal_0_$__cuda_sm3x_div_rn_noftz_f32_slowpath,@function
        .size           $__internal_0_$__cuda_sm3x_div_rn_noftz_f32_slowpath,(.L_x_14 - $__internal_0_$__cuda_sm3x_div_rn_noftz_f32_slowpath)
$__internal_0_$__cuda_sm3x_div_rn_noftz_f32_slowpath:
[--C-:B------:R-:W-:Y:S01]  /*0230*/  SHF.R.U32.HI R6, RZ, 0x17, R3.reuse ;  /* 0x00000017ff067819 */ /* 0x100fe20000011603 */
[----:B------:R-:W-:Y:S01]  /*0240*/  BSSY.RECONVERGENT B1, `(.L_x_2) ;  /* 0x0000064000017945 */ /* 0x000fe20003800200 */
[--C-:B------:R-:W-:Y:S01]  /*0250*/  SHF.R.U32.HI R5, RZ, 0x17, R0.reuse ;  /* 0x00000017ff057819 */ /* 0x100fe20000011600 */
[----:B------:R-:W-:Y:S01]  /*0260*/  IMAD.MOV.U32 R7, RZ, RZ, R0 ;  /* 0x000000ffff077224 */ /* 0x000fe200078e0000 */
[----:B------:R-:W-:Y:S01]  /*0270*/  LOP3.LUT R6, R6, 0xff, RZ, 0xc0, !PT ;  /* 0x000000ff06067812 */ /* 0x000fe200078ec0ff */
[----:B------:R-:W-:Y:S01]  /*0280*/  IMAD.MOV.U32 R8, RZ, RZ, R3 ;  /* 0x000000ffff087224 */ /* 0x000fe200078e0003 */
[----:B------:R-:W-:-:S03]  /*0290*/  LOP3.LUT R5, R5, 0xff, RZ, 0xc0, !PT ;  /* 0x000000ff05057812 */ /* 0x000fc600078ec0ff */
[----:B------:R-:W-:Y:S02]  /*02a0*/  VIADD R11, R6, 0xffffffff ;  /* 0xffffffff060b7836 */ /* 0x000fe40000000000 */
[----:B------:R-:W-:-:S03]  /*02b0*/  VIADD R10, R5, 0xffffffff ;  /* 0xffffffff050a7836 */ /* 0x000fc60000000000 */
[----:B------:R-:W-:-:S04]  /*02c0*/  ISETP.GT.U32.AND P0, PT, R11, 0xfd, PT ;  /* 0x000000fd0b00780c */ /* 0x000fc80003f04070 */
[----:B------:R-:W-:-:S13]  /*02d0*/  ISETP.GT.U32.OR P0, PT, R10, 0xfd, P0 ;  /* 0x000000fd0a00780c */ /* 0x000fda0000704470 */
[----:B------:R-:W-:Y:S01]  /*02e0*/  @!P0 IMAD.MOV.U32 R9, RZ, RZ, RZ ;  /* 0x000000ffff098224 */ /* 0x000fe200078e00ff */
[----:B------:R-:W-:Y:S06]  /*02f0*/  @!P0 BRA `(.L_x_3) ;  /* 0x00000000005c8947 */ /* 0x000fec0003800000 */
[----:B------:R-:W-:Y:S02]  /*0300*/  FSETP.GTU.FTZ.AND P0, PT, |R0|, +INF , PT ;  /* 0x7f8000000000780b */ /* 0x000fe40003f1c200 */
[----:B------:R-:W-:-:S04]  /*0310*/  FSETP.GTU.FTZ.AND P1, PT, |R3|, +INF , PT ;  /* 0x7f8000000300780b */ /* 0x000fc80003f3c200 */
[----:B------:R-:W-:-:S13]  /*0320*/  PLOP3.LUT P0, PT, P0, P1, PT, 0xf8, 0x8f ;  /* 0x00000000008f781c */ /* 0x000fda0000703f70 */
[----:B------:R-:W-:Y:S05]  /*0330*/  @P0 BRA `(.L_x_4) ;  /* 0x00000004004c0947 */ /* 0x000fea0003800000 */
[----:B------:R-:W-:-:S13]  /*0340*/  LOP3.LUT P0, RZ, R8, 0x7fffffff, R7, 0xc8, !PT ;  /* 0x7fffffff08ff7812 */ /* 0x000fda000780c807 */
[----:B------:R-:W-:Y:S05]  /*0350*/  @!P0 BRA `(.L_x_5) ;  /* 0x00000004003c8947 */ /* 0x000fea0003800000 */
[C---:B------:R-:W-:Y:S02]  /*0360*/  FSETP.NEU.FTZ.AND P2, PT, |R0|.reuse, +INF , PT ;  /* 0x7f8000000000780b */ /* 0x040fe40003f5d200 */
[----:B------:R-:W-:Y:S02]  /*0370*/  FSETP.NEU.FTZ.AND P1, PT, |R3|, +INF , PT ;  /* 0x7f8000000300780b */ /* 0x000fe40003f3d200 */
[----:B------:R-:W-:-:S11]  /*0380*/  FSETP.NEU.FTZ.AND P0, PT, |R0|, +INF , PT ;  /* 0x7f8000000000780b */ /* 0x000fd60003f1d200 */
[----:B------:R-:W-:Y:S05]  /*0390*/  @!P1 BRA !P2, `(.L_x_5) ;  /* 0x00000004002c9947 */ /* 0x000fea0005000000 */
[----:B------:R-:W-:-:S04]  /*03a0*/  LOP3.LUT P2, RZ, R7, 0x7fffffff, RZ, 0xc0, !PT ;  /* 0x7fffffff07ff7812 */ /* 0x000fc8000784c0ff */
[----:B------:R-:W-:-:S13]  /*03b0*/  PLOP3.LUT P1, PT, P1, P2, PT, 0x2f, 0xf2 ;  /* 0x0000000000f2781c */ /* 0x000fda0000f24577 */
[----:B------:R-:W-:Y:S05]  /*03c0*/  @P1 BRA `(.L_x_6) ;  /* 0x0000000400181947 */ /* 0x000fea0003800000 */
[----:B------:R-:W-:-:S04]  /*03d0*/  LOP3.LUT P1, RZ, R8, 0x7fffffff, RZ, 0xc0, !PT ;  /* 0x7fffffff08ff7812 */ /* 0x000fc8000782c0ff */
[----:B------:R-:W-:-:S13]  /*03e0*/  PLOP3.LUT P0, PT, P0, P1, PT, 0x2f, 0xf2 ;  /* 0x0000000000f2781c */ /* 0x000fda0000702577 */
[----:B------:R-:W-:Y:S05]  /*03f0*/  @P0 BRA `(.L_x_7) ;  /* 0x0000000400000947 */ /* 0x000fea0003800000 */
[----:B------:R-:W-:Y:S02]  /*0400*/  ISETP.GE.AND P0, PT, R10, RZ, PT ;  /* 0x000000ff0a00720c */ /* 0x000fe40003f06270 */
[----:B------:R-:W-:-:S11]  /*0410*/  ISETP.GE.AND P1, PT, R11, RZ, PT ;  /* 0x000000ff0b00720c */ /* 0x000fd60003f26270 */
[----:B------:R-:W-:Y:S02]  /*0420*/  @P0 IMAD.MOV.U32 R9, RZ, RZ, RZ ;  /* 0x000000ffff090224 */ /* 0x000fe400078e00ff */
[----:B------:R-:W-:Y:S01]  /*0430*/  @!P0 FFMA R7, R0, 1.84467440737095516160e+19, RZ ;  /* 0x5f80000000078823 */ /* 0x000fe200000000ff */
[----:B------:R-:W-:Y:S02]  /*0440*/  @!P0 IMAD.MOV.U32 R9, RZ, RZ, -0x40 ;  /* 0xffffffc0ff098424 */ /* 0x000fe400078e00ff */
[----:B------:R-:W-:Y:S02]  /*0450*/  @!P1 FFMA R8, R3, 1.84467440737095516160e+19, RZ ;  /* 0x5f80000003089823 */ /* 0x000fe400000000ff */
[----:B------:R-:W-:-:S07]  /*0460*/  @!P1 VIADD R9, R9, 0x40 ;  /* 0x0000004009099836 */ /* 0x000fce0000000000 */
.L_x_3:
[----:B------:R-:W-:Y:S01]  /*0470*/  LEA R3, R6, 0xc0800000, 0x17 ;  /* 0xc080000006037811 */ /* 0x000fe200078eb8ff */
[----:B------:R-:W-:Y:S01]  /*0480*/  VIADD R5, R5, 0xffffff81 ;  /* 0xffffff8105057836 */ /* 0x000fe20000000000 */
[----:B------:R-:W-:Y:S03]  /*0490*/  BSSY.RECONVERGENT B2, `(.L_x_8) ;  /* 0x0000035000027945 */ /* 0x000fe60003800200 */
[----:B------:R-:W-:Y:S01]  /*04a0*/  IMAD.IADD R3, R8, 0x1, -R3 ;  /* 0x0000000108037824 */ /* 0x000fe200078e0a03 */
[C---:B------:R-:W-:Y:S01]  /*04b0*/  IADD3 R6, PT, PT, R5.reuse, 0x7f, -R6 ;  /* 0x0000007f05067810 */ /* 0x040fe20007ffe806 */
[----:B------:R-:W-:Y:S02]  /*04c0*/  IMAD R0, R5, -0x800000, R7 ;  /* 0xff80000005007824 */ /* 0x000fe400078e0207 */
[----:B------:R-:W0:Y:S01]  /*04d0*/  MUFU.RCP R8, R3 ;  /* 0x0000000300087308 */ /* 0x000e220000001000 */
[----:B------:R-:W-:Y:S01]  /*04e0*/  FADD.FTZ R11, -R3, -RZ ;  /* 0x800000ff030b7221 */ /* 0x000fe20000010100 */
[----:B------:R-:W-:-:S03]  /*04f0*/  IMAD.IADD R6, R6, 0x1, R9 ;  /* 0x0000000106067824 */ /* 0x000fc600078e0209 */
[----:B0-----:R-:W-:-:S04]  /*0500*/  FFMA R13, R8, R11, 1 ;  /* 0x3f800000080d7423 */ /* 0x001fc8000000000b */
[----:B------:R-:W-:-:S04]  /*0510*/  FFMA R10, R8, R13, R8 ;  /* 0x0000000d080a7223 */ /* 0x000fc80000000008 */
[----:B------:R-:W-:-:S04]  /*0520*/  FFMA R7, R0, R10, RZ ;  /* 0x0000000a00077223 */ /* 0x000fc800000000ff */
[----:B------:R-:W-:-:S04]  /*0530*/  FFMA R8, R11, R7, R0 ;  /* 0x000000070b087223 */ /* 0x000fc80000000000 */
[----:B------:R-:W-:-:S04]  /*0540*/  FFMA R7, R10, R8, R7 ;  /* 0x000000080a077223 */ /* 0x000fc80000000007 */
[----:B------:R-:W-:-:S04]  /*0550*/  FFMA R8, R11, R7, R0 ;  /* 0x000000070b087223 */ /* 0x000fc80000000000 */
[----:B------:R-:W-:-:S05]  /*0560*/  FFMA R0, R10, R8, R7 ;  /* 0x000000080a007223 */ /* 0x000fca0000000007 */
[----:B------:R-:W-:-:S04]  /*0570*/  SHF.R.U32.HI R3, RZ, 0x17, R0 ;  /* 0x00000017ff037819 */ /* 0x000fc80000011600 */
[----:B------:R-:W-:-:S05]  /*0580*/  LOP3.LUT R3, R3, 0xff, RZ, 0xc0, !PT ;  /* 0x000000ff03037812 */ /* 0x000fca00078ec0ff */
[----:B------:R-:W-:-:S04]  /*0590*/  IMAD.IADD R9, R3, 0x1, R6 ;  /* 0x0000000103097824 */ /* 0x000fc800078e0206 */
[----:B------:R-:W-:-:S05]  /*05a0*/  VIADD R3, R9, 0xffffffff ;  /* 0xffffffff09037836 */ /* 0x000fca0000000000 */
[----:B------:R-:W-:-:S13]  /*05b0*/  ISETP.GE.U32.AND P0, PT, R3, 0xfe, PT ;  /* 0x000000fe0300780c */ /* 0x000fda0003f06070 */
[----:B------:R-:W-:Y:S05]  /*05c0*/  @!P0 BRA `(.L_x_9) ;  /* 0x0000000000808947 */ /* 0x000fea0003800000 */
[----:B------:R-:W-:-:S13]  /*05d0*/  ISETP.GT.AND P0, PT, R9, 0xfe, PT ;  /* 0x000000fe0900780c */ /* 0x000fda0003f04270 */
[----:B------:R-:W-:Y:S05]  /*05e0*/  @P0 BRA `(.L_x_10) ;  /* 0x00000000006c0947 */ /* 0x000fea0003800000 */
[----:B------:R-:W-:-:S13]  /*05f0*/  ISETP.GE.AND P0, PT, R9, 0x1, PT ;  /* 0x000000010900780c */ /* 0x000fda0003f06270 */
[----:B------:R-:W-:Y:S05]  /*0600*/  @P0 BRA `(.L_x_11) ;  /* 0x0000000000740947 */ /* 0x000fea0003800000 */
[----:B------:R-:W-:Y:S02]  /*0610*/  ISETP.GE.AND P0, PT, R9, -0x18, PT ;  /* 0xffffffe80900780c */ /* 0x000fe40003f06270 */
[----:B------:R-:W-:-:S11]  /*0620*/  LOP3.LUT R0, R0, 0x80000000, RZ, 0xc0, !PT ;  /* 0x8000000000007812 */ /* 0x000fd600078ec0ff */
[----:B------:R-:W-:Y:S05]  /*0630*/  @!P0 BRA `(.L_x_11) ;  /* 0x0000000000688947 */ /* 0x000fea0003800000 */
[CCC-:B------:R-:W-:Y:S01]  /*0640*/  FFMA.RZ R3, R10.reuse, R8.reuse, R7.reuse ;  /* 0x000000080a037223 */ /* 0x1c0fe2000000c007 */
[CCC-:B------:R-:W-:Y:S01]  /*0650*/  FFMA.RM R6, R10.reuse, R8.reuse, R7.reuse ;  /* 0x000000080a067223 */ /* 0x1c0fe20000004007 */
[C---:B------:R-:W-:Y:S02]  /*0660*/  ISETP.NE.AND P2, PT, R9.reuse, RZ, PT ;  /* 0x000000ff0900720c */ /* 0x040fe40003f45270 */
[----:B------:R-:W-:Y:S02]  /*0670*/  ISETP.NE.AND P1, PT, R9, RZ, PT ;  /* 0x000000ff0900720c */ /* 0x000fe40003f25270 */
[----:B------:R-:W-:Y:S01]  /*0680*/  LOP3.LUT R5, R3, 0x7fffff, RZ, 0xc0, !PT ;  /* 0x007fffff03057812 */ /* 0x000fe200078ec0ff */
[----:B------:R-:W-:Y:S01]  /*0690*/  FFMA.RP R3, R10, R8, R7 ;  /* 0x000000080a037223 */ /* 0x000fe20000008007 */
[----:B------:R-:W-:Y:S02]  /*06a0*/  VIADD R8, R9, 0x20 ;  /* 0x0000002009087836 */ /* 0x000fe40000000000 */
[----:B------:R-:W-:Y:S01]  /*06b0*/  LOP3.LUT R5, R5, 0x800000, RZ, 0xfc, !PT ;  /* 0x0080000005057812 */ /* 0x000fe200078efcff */
[----:B------:R-:W-:Y:S01]  /*06c0*/  IMAD.MOV R7, RZ, RZ, -R9 ;  /* 0x000000ffff077224 */ /* 0x000fe200078e0a09 */
[----:B------:R-:W-:-:S02]  /*06d0*/  FSETP.NEU.FTZ.AND P0, PT, R3, R6, PT ;  /* 0x000000060300720b */ /* 0x000fc40003f1d000 */
[----:B------:R-:W-:Y:S02]  /*06e0*/  SHF.L.U32 R8, R5, R8, RZ ;  /* 0x0000000805087219 */ /* 0x000fe400000006ff */
[----:B------:R-:W-:Y:S02]  /*06f0*/  SEL R6, R7, RZ, P2 ;  /* 0x000000ff07067207 */ /* 0x000fe40001000000 */
[----:B------:R-:W-:Y:S02]  /*0700*/  ISETP.NE.AND P1, PT, R8, RZ, P1 ;  /* 0x000000ff0800720c */ /* 0x000fe40000f25270 */
[----:B------:R-:W-:Y:S02]  /*0710*/  SHF.R.U32.HI R6, RZ, R6, R5 ;  /* 0x00000006ff067219 */ /* 0x000fe40000011605 */
[----:B------:R-:W-:Y:S02]  /*0720*/  PLOP3.LUT P0, PT, P0, P1, PT, 0xf8, 0x8f ;  /* 0x00000000008f781c */ /* 0x000fe40000703f70 */
[----:B------:R-:W-:-:S02]  /*0730*/  SHF.R.U32.HI R8, RZ, 0x1, R6 ;  /* 0x00000001ff087819 */ /* 0x000fc40000011606 */
[----:B------:R-:W-:-:S04]  /*0740*/  SEL R3, RZ, 0x1, !P0 ;  /* 0x00000001ff037807 */ /* 0x000fc80004000000 */
[----:B------:R-:W-:-:S04]  /*0750*/  LOP3.LUT R3, R3, 0x1, R8, 0xf8, !PT ;  /* 0x0000000103037812 */ /* 0x000fc800078ef808 */
[----:B------:R-:W-:-:S05]  /*0760*/  LOP3.LUT R3, R3, R6, RZ, 0xc0, !PT ;  /* 0x0000000603037212 */ /* 0x000fca00078ec0ff */
[----:B------:R-:W-:-:S05]  /*0770*/  IMAD.IADD R3, R8, 0x1, R3 ;  /* 0x0000000108037824 */ /* 0x000fca00078e0203 */
[----:B------:R-:W-:Y:S01]  /*0780*/  LOP3.LUT R0, R3, R0, RZ, 0xfc, !PT ;  /* 0x0000000003007212 */ /* 0x000fe200078efcff */
[----:B------:R-:W-:Y:S06]  /*0790*/  BRA `(.L_x_11) ;  /* 0x0000000000107947 */ /* 0x000fec0003800000 */
.L_x_10:
[----:B------:R-:W-:-:S04]  /*07a0*/  LOP3.LUT R0, R0, 0x80000000, RZ, 0xc0, !PT ;  /* 0x8000000000007812 */ /* 0x000fc800078ec0ff */
[----:B------:R-:W-:Y:S01]  /*07b0*/  LOP3.LUT R0, R0, 0x7f800000, RZ, 0xfc, !PT ;  /* 0x7f80000000007812 */ /* 0x000fe200078efcff */
[----:B------:R-:W-:Y:S06]  /*07c0*/  BRA `(.L_x_11) ;  /* 0x0000000000047947 */ /* 0x000fec0003800000 */
.L_x_9:
[----:B------:R-:W-:-:S07]  /*07d0*/  IMAD R0, R6, 0x800000, R0 ;  /* 0x0080000006007824 */ /* 0x000fce00078e0200 */
.L_x_11:
[----:B------:R-:W-:Y:S05]  /*07e0*/  BSYNC.RECONVERGENT B2 ;  /* 0x0000000000027941 */ /* 0x000fea0003800200 */
.L_x_8:
[----:B------:R-:W-:Y:S05]  /*07f0*/  BRA `(.L_x_12) ;  /* 0x0000000000207947 */ /* 0x000fea0003800000 */
.L_x_7:
[----:B------:R-:W-:-:S04]  /*0800*/  LOP3.LUT R0, R8, 0x80000000, R7, 0x48, !PT ;  /* 0x8000000008007812 */ /* 0x000fc800078e4807 */
[----:B------:R-:W-:Y:S01]  /*0810*/  LOP3.LUT R0, R0, 0x7f800000, RZ, 0xfc, !PT ;  /* 0x7f80000000007812 */ /* 0x000fe200078efcff */
[----:B------:R-:W-:Y:S06]  /*0820*/  BRA `(.L_x_12) ;  /* 0x0000000000147947 */ /* 0x000fec0003800000 */
.L_x_6:
[----:B------:R-:W-:Y:S01]  /*0830*/  LOP3.LUT R0, R8, 0x80000000, R7, 0x48, !PT ;  /* 0x8000000008007812 */ /* 0x000fe200078e4807 */
[----:B------:R-:W-:Y:S06]  /*0840*/  BRA `(.L_x_12) ;  /* 0x00000000000c7947 */ /* 0x000fec0003800000 */
.L_x_5:
[----:B------:R-:W0:Y:S01]  /*0850*/  MUFU.RSQ R0, -QNAN ;  /* 0xffc0000000007908 */ /* 0x000e220000001400 */
[----:B------:R-:W-:Y:S05]  /*0860*/  BRA `(.L_x_12) ;  /* 0x0000000000047947 */ /* 0x000fea0003800000 */
.L_x_4:
[----:B------:R-:W-:-:S07]  /*0870*/  FADD.FTZ R0, R0, R3 ;  /* 0x0000000300007221 */ /* 0x000fce0000010000 */
.L_x_12:
[----:B------:R-:W-:Y:S05]  /*0880*/  BSYNC.RECONVERGENT B1 ;  /* 0x0000000000017941 */ /* 0x000fea0003800200 */
.L_x_2:
[----:B------:R-:W-:-:S04]  /*0890*/  IMAD.MOV.U32 R5, RZ, RZ, 0x0 ;  /* 0x00000000ff057424 */ /* 0x000fc800078e00ff */
[----:B0-----:R-:W-:Y:S05]  /*08a0*/  RET.REL.NODEC R4 `(_Z12swish_kernelPKfPfi) ;  /* 0xfffffff404d47950 */ /* 0x001fea0003c3ffff */
.L_x_13:
[----:B------:R-:W-:-:S00]  /*08b0*/  BRA `(.L_x_13) ;  /* 0xfffffffc00fc7947 */ /* 0x000fc0000383ffff */
[----:B------:R-:W-:-:S00]  /*08c0*/  NOP ;  /* 0x0000000000007918 */ /* 0x000fc00000000000 */
        /* <DEDUP_REMOVED lines=11> */
.L_x_14:


//--------------------- .nv.shared.reserved.0     --------------------------
	.section	.nv.shared.reserved.0,"aw",@nobits
	.weak		__nv_reservedSMEM_offset_0_alias
	.size		__nv_reservedSMEM_offset_0_alias, 0, 64
	.other		__nv_reservedSMEM_offset_0_alias,@"STO_CUDA_RESERVED_SHARED STV_DEFAULT"
__nv_reservedSMEM_offset_0_alias:
	.zero		0
	.zero		64


//--------------------- .nv.constant0._Z12swish_kernelPKfPfi --------------------------
	.section	.nv.constant0._Z12swish_kernelPKfPfi,"a",@progbits
	.sectionflags	@""
	.align	4
.nv.constant0._Z12swish_kernelPKfPfi:
	.zero		916


//--------------------- SYMBOLS --------------------------

	.type		.nv.reservedSmem.offset0,@object
	.size		.nv.reservedSmem.offset0,0x4
